//
// Generated by NVIDIA NVVM Compiler
//
// Compiler Build ID: CL-36424714
// Cuda compilation tools, release 13.0, V13.0.88
// Based on NVVM 20.0.0
//

.version 9.0
.target sm_100
.address_size 64

	// .globl	_Z7sosfiltPKfPfS0_

.visible .entry _Z7sosfiltPKfPfS0_(
	.param .u64 .ptr .align 1 _Z7sosfiltPKfPfS0__param_0,
	.param .u64 .ptr .align 1 _Z7sosfiltPKfPfS0__param_1,
	.param .u64 .ptr .align 1 _Z7sosfiltPKfPfS0__param_2
)
{
	.reg .pred 	%p<3>;
	.reg .b32 	%r<14>;
	.reg .b32 	%f<91>;
	.reg .b64 	%rd<12>;

	ld.param.u64 	%rd2, [_Z7sosfiltPKfPfS0__param_0];
	ld.param.u64 	%rd3, [_Z7sosfiltPKfPfS0__param_1];
	ld.param.u64 	%rd4, [_Z7sosfiltPKfPfS0__param_2];
	mov.u32 	%r7, %tid.x;
	mov.u32 	%r8, %ctaid.x;
	mov.u32 	%r9, %ntid.x;
	mad.lo.s32 	%r1, %r8, %r9, %r7;
	setp.gt.s32 	%p1, %r1, 383;
	@%p1 bra 	$L__BB0_3;
	cvta.to.global.u64 	%rd5, %rd2;
	cvta.to.global.u64 	%rd6, %rd4;
	shl.b32 	%r11, %r1, 2;
	mul.wide.s32 	%rd7, %r11, 4;
	add.s64 	%rd8, %rd6, %rd7;
	ld.global.f32 	%f87, [%rd8];
	ld.global.f32 	%f88, [%rd8+4];
	ld.global.f32 	%f89, [%rd8+8];
	ld.global.f32 	%f90, [%rd8+12];
	ld.global.f32 	%f5, [%rd5];
	ld.global.f32 	%f6, [%rd5+4];
	ld.global.f32 	%f7, [%rd5+8];
	ld.global.f32 	%f8, [%rd5+16];
	ld.global.f32 	%f9, [%rd5+20];
	ld.global.f32 	%f10, [%rd5+24];
	ld.global.f32 	%f11, [%rd5+28];
	ld.global.f32 	%f12, [%rd5+32];
	ld.global.f32 	%f13, [%rd5+40];
	ld.global.f32 	%f14, [%rd5+44];
	mul.lo.s32 	%r12, %r1, 65700;
	cvta.to.global.u64 	%rd9, %rd3;
	add.s64 	%rd1, %rd9, 8;
	mov.b32 	%r13, 0;
$L__BB0_2:
	mul.wide.s32 	%rd10, %r12, 4;
	add.s64 	%rd11, %rd1, %rd10;
	ld.global.f32 	%f23, [%rd11+-8];
	fma.rn.f32 	%f24, %f23, %f5, %f87;
	mul.f32 	%f25, %f23, %f6;
	mul.f32 	%f26, %f24, %f8;
	sub.f32 	%f27, %f25, %f26;
	add.f32 	%f28, %f88, %f27;
	mul.f32 	%f29, %f23, %f7;
	mul.f32 	%f30, %f24, %f9;
	sub.f32 	%f31, %f29, %f30;
	fma.rn.f32 	%f32, %f24, %f10, %f89;
	mul.f32 	%f33, %f24, %f11;
	mul.f32 	%f34, %f32, %f13;
	sub.f32 	%f35, %f33, %f34;
	add.f32 	%f36, %f90, %f35;
	mul.f32 	%f37, %f24, %f12;
	mul.f32 	%f38, %f32, %f14;
	sub.f32 	%f39, %f37, %f38;
	st.global.f32 	[%rd11+-8], %f32;
	ld.global.f32 	%f40, [%rd11+-4];
	fma.rn.f32 	%f41, %f40, %f5, %f28;
	mul.f32 	%f42, %f40, %f6;
	mul.f32 	%f43, %f41, %f8;
	sub.f32 	%f44, %f42, %f43;
	add.f32 	%f45, %f31, %f44;
	mul.f32 	%f46, %f40, %f7;
	mul.f32 	%f47, %f41, %f9;
	sub.f32 	%f48, %f46, %f47;
	fma.rn.f32 	%f49, %f41, %f10, %f36;
	mul.f32 	%f50, %f41, %f11;
	mul.f32 	%f51, %f49, %f13;
	sub.f32 	%f52, %f50, %f51;
	add.f32 	%f53, %f39, %f52;
	mul.f32 	%f54, %f41, %f12;
	mul.f32 	%f55, %f49, %f14;
	sub.f32 	%f56, %f54, %f55;
	st.global.f32 	[%rd11+-4], %f49;
	ld.global.f32 	%f57, [%rd11];
	fma.rn.f32 	%f58, %f57, %f5, %f45;
	mul.f32 	%f59, %f57, %f6;
	mul.f32 	%f60, %f58, %f8;
	sub.f32 	%f61, %f59, %f60;
	add.f32 	%f62, %f48, %f61;
	mul.f32 	%f63, %f57, %f7;
	mul.f32 	%f64, %f58, %f9;
	sub.f32 	%f65, %f63, %f64;
	fma.rn.f32 	%f66, %f58, %f10, %f53;
	mul.f32 	%f67, %f58, %f11;
	mul.f32 	%f68, %f66, %f13;
	sub.f32 	%f69, %f67, %f68;
	add.f32 	%f70, %f56, %f69;
	mul.f32 	%f71, %f58, %f12;
	mul.f32 	%f72, %f66, %f14;
	sub.f32 	%f73, %f71, %f72;
	st.global.f32 	[%rd11], %f66;
	ld.global.f32 	%f74, [%rd11+4];
	fma.rn.f32 	%f75, %f74, %f5, %f62;
	mul.f32 	%f76, %f74, %f6;
	mul.f32 	%f77, %f75, %f8;
	sub.f32 	%f78, %f76, %f77;
	add.f32 	%f87, %f65, %f78;
	mul.f32 	%f79, %f74, %f7;
	mul.f32 	%f80, %f75, %f9;
	sub.f32 	%f88, %f79, %f80;
	fma.rn.f32 	%f81, %f75, %f10, %f70;
	mul.f32 	%f82, %f75, %f11;
	mul.f32 	%f83, %f81, %f13;
	sub.f32 	%f84, %f82, %f83;
	add.f32 	%f89, %f73, %f84;
	mul.f32 	%f85, %f75, %f12;
	mul.f32 	%f86, %f81, %f14;
	sub.f32 	%f90, %f85, %f86;
	st.global.f32 	[%rd11+4], %f81;
	add.s32 	%r13, %r13, 4;
	add.s32 	%r12, %r12, 4;
	setp.ne.s32 	%p2, %r13, 65700;
	@%p2 bra 	$L__BB0_2;
$L__BB0_3:
	ret;

}


// ===== COMPILED SASS (sm_100) =====

	.target	sm_100

	.elftype	@"ET_EXEC"


//--------------------- .note.nv.tkinfo           --------------------------
	.section	.note.nv.tkinfo,"",@"SHT_NOTE"
	.sectionflags	@"SHF_NOTE_NV_TKINFO"
	.tkinfo
        /*0018*/ 	.word	0x00000002
        /*0030*/ 	.string	""
        /*0030*/ 	.string	"ptxas"
        /*0030*/ 	.string	"Cuda compilation tools, release 13.0, V13.0.88"
        /*0030*/ 	.string	"Build cuda_13.0.r13.0/compiler.36424714_0"
        /*0030*/ 	.string	"-arch sm_100 -m 64 "



//--------------------- .note.nv.cuinfo           --------------------------
	.section	.note.nv.cuinfo,"",@"SHT_NOTE"
	.sectionflags	@"SHF_NOTE_NV_CUINFO"
        /*0018*/ 	.short	0x0002
        /*001a*/ 	.short	0x0064
        /*001c*/ 	.short	0x0082
	.zero		2


//--------------------- .nv.info                  --------------------------
	.section	.nv.info,"",@"SHT_CUDA_INFO"
	.align	4


	//----- nvinfo : EIATTR_REGCOUNT
	.align		4
        /*0000*/ 	.byte	0x04, 0x2f
        /*0002*/ 	.short	(.L_1 - .L_0)
	.align		4
.L_0:
        /*0004*/ 	.word	index@(_Z7sosfiltPKfPfS0_)
        /*0008*/ 	.word	0x00000020


	//----- nvinfo : EIATTR_FRAME_SIZE
	.align		4
.L_1:
        /*000c*/ 	.byte	0x04, 0x11
        /*000e*/ 	.short	(.L_3 - .L_2)
	.align		4
.L_2:
        /*0010*/ 	.word	index@(_Z7sosfiltPKfPfS0_)
        /*0014*/ 	.word	0x00000000


	//----- nvinfo : EIATTR_MIN_STACK_SIZE
	.align		4
.L_3:
        /*0018*/ 	.byte	0x04, 0x12
        /*001a*/ 	.short	(.L_5 - .L_4)
	.align		4
.L_4:
        /*001c*/ 	.word	index@(_Z7sosfiltPKfPfS0_)
        /*0020*/ 	.word	0x00000000
.L_5:


//--------------------- .nv.compat                --------------------------
	.section	.nv.compat,"",@"SHT_CUDA_COMPAT_INFO"
	.align	4
        /*0000*/ 	.byte	0x02, 0x09, 0x00, 0x00, 0x02, 0x02, 0x01, 0x00, 0x02, 0x05, 0x05, 0x00, 0x03, 0x07, 0x01, 0x01
        /*0010*/ 	.byte	0x02, 0x03, 0x00, 0x00, 0x02, 0x06, 0x01, 0x00, 0x04, 0x0b, 0x08, 0x00, 0x09, 0x00, 0x00, 0x00
        /*0020*/ 	.byte	0x00, 0x00, 0x00, 0x00


//--------------------- .nv.info._Z7sosfiltPKfPfS0_ --------------------------
	.section	.nv.info._Z7sosfiltPKfPfS0_,"",@"SHT_CUDA_INFO"
	.sectionflags	@""
	.align	4


	//----- nvinfo : EIATTR_CUDA_API_VERSION
	.align		4
        /*0000*/ 	.byte	0x04, 0x37
        /*0002*/ 	.short	(.L_7 - .L_6)
.L_6:
        /*0004*/ 	.word	0x00000082


	//----- nvinfo : EIATTR_KPARAM_INFO
	.align		4
.L_7:
        /*0008*/ 	.byte	0x04, 0x17
        /*000a*/ 	.short	(.L_9 - .L_8)
.L_8:
        /*000c*/ 	.word	0x00000000
        /*0010*/ 	.short	0x0002
        /*0012*/ 	.short	0x0010
        /*0014*/ 	.byte	0x00, 0xf5, 0x21, 0x00


	//----- nvinfo : EIATTR_KPARAM_INFO
	.align		4
.L_9:
        /*0018*/ 	.byte	0x04, 0x17
        /*001a*/ 	.short	(.L_11 - .L_10)
.L_10:
        /*001c*/ 	.word	0x00000000
        /*0020*/ 	.short	0x0001
        /*0022*/ 	.short	0x0008
        /*0024*/ 	.byte	0x00, 0xf5, 0x21, 0x00


	//----- nvinfo : EIATTR_KPARAM_INFO
	.align		4
.L_11:
        /*0028*/ 	.byte	0x04, 0x17
        /*002a*/ 	.short	(.L_13 - .L_12)
.L_12:
        /*002c*/ 	.word	0x00000000
        /*0030*/ 	.short	0x0000
        /*0032*/ 	.short	0x0000
        /*0034*/ 	.byte	0x00, 0xf5, 0x21, 0x00


	//----- nvinfo : EIATTR_SPARSE_MMA_MASK
	.align		4
.L_13:
        /*0038*/ 	.byte	0x03, 0x50
        /*003a*/ 	.short	0x0000


	//----- nvinfo : EIATTR_MAXREG_COUNT
	.align		4
        /*003c*/ 	.byte	0x03, 0x1b
        /*003e*/ 	.short	0x00ff


	//----- nvinfo : EIATTR_MERCURY_ISA_VERSION
	.align		4
        /*0040*/ 	.byte	0x03, 0x5f
        /*0042*/ 	.short	0x0101


	//----- nvinfo : EIATTR_VRC_CTA_INIT_COUNT
	.align		4
        /*0044*/ 	.byte	0x02, 0x4a
	.zero		1
	.zero		1


	//----- nvinfo : EIATTR_EXIT_INSTR_OFFSETS
	.align		4
        /*0048*/ 	.byte	0x04, 0x1c
        /*004a*/ 	.short	(.L_15 - .L_14)


	//   ....[0]....
.L_14:
        /*004c*/ 	.word	0x00000060


	//   ....[1]....
        /*0050*/ 	.word	0x000005e0


	//----- nvinfo : EIATTR_CBANK_PARAM_SIZE
	.align		4
.L_15:
        /*0054*/ 	.byte	0x03, 0x19
        /*0056*/ 	.short	0x0018


	//----- nvinfo : EIATTR_PARAM_CBANK
	.align		4
        /*0058*/ 	.byte	0x04, 0x0a
        /*005a*/ 	.short	(.L_17 - .L_16)
	.align		4
.L_16:
        /*005c*/ 	.word	index@(.nv.constant0._Z7sosfiltPKfPfS0_)
        /*0060*/ 	.short	0x0380
        /*0062*/ 	.short	0x0018


	//----- nvinfo : EIATTR_SW_WAR
	.align		4
.L_17:
        /*0064*/ 	.byte	0x04, 0x36
        /*0066*/ 	.short	(.L_19 - .L_18)
.L_18:
        /*0068*/ 	.word	0x00000008
.L_19:


//--------------------- .nv.callgraph             --------------------------
	.section	.nv.callgraph,"",@"SHT_CUDA_CALLGRAPH"
	.align	4
	.sectionentsize	8
	.align		4
        /*0000*/ 	.word	0x00000000
	.align		4
        /*0004*/ 	.word	0xffffffff
	.align		4
        /*0008*/ 	.word	0x00000000
	.align		4
        /*000c*/ 	.word	0xfffffffe
	.align		4
        /*0010*/ 	.word	0x00000000
	.align		4
        /*0014*/ 	.word	0xfffffffd
	.align		4
        /*0018*/ 	.word	0x00000000
	.align		4
        /*001c*/ 	.word	0xfffffffc


//--------------------- .text._Z7sosfiltPKfPfS0_  --------------------------
	.section	.text._Z7sosfiltPKfPfS0_,"ax",@progbits
	.align	128
        .global         _Z7sosfiltPKfPfS0_
        .type           _Z7sosfiltPKfPfS0_,@function
        .size           _Z7sosfiltPKfPfS0_,(.L_x_2 - _Z7sosfiltPKfPfS0_)
        .other          _Z7sosfiltPKfPfS0_,@"STO_CUDA_ENTRY STV_DEFAULT"
_Z7sosfiltPKfPfS0_:
.text._Z7sosfiltPKfPfS0_:
[----:B------:R-:W-:Y:S01]  /*0000*/  LDC R1, c[0x0][0x37c] ;  /* 0x0000df00ff017b82 */ /* 0x000fe20000000800 */
[----:B------:R-:W0:Y:S07]  /*0010*/  S2R R13, SR_TID.X ;  /* 0x00000000000d7919 */ /* 0x000e2e0000002100 */
[----:B------:R-:W0:Y:S08]  /*0020*/  S2UR UR4, SR_CTAID.X ;  /* 0x00000000000479c3 */ /* 0x000e300000002500 */
[----:B------:R-:W0:Y:S02]  /*0030*/  LDC R0, c[0x0][0x360] ;  /* 0x0000d800ff007b82 */ /* 0x000e240000000800 */
[----:B0-----:R-:W-:-:S05]  /*0040*/  IMAD R13, R0, UR4, R13 ;  /* 0x00000004000d7c24 */ /* 0x001fca000f8e020d */
[----:B------:R-:W-:-:S13]  /*0050*/  ISETP.GT.AND P0, PT, R13, 0x17f, PT ;  /* 0x0000017f0d00780c */ /* 0x000fda0003f04270 */
[----:B------:R-:W-:Y:S05]  /*0060*/  @P0 EXIT ;  /* 0x000000000000094d */ /* 0x000fea0003800000 */
[----:B------:R-:W0:Y:S01]  /*0070*/  LDC.64 R18, c[0x0][0x390] ;  /* 0x0000e400ff127b82 */ /* 0x000e220000000a00 */
[----:B------:R-:W1:Y:S01]  /*0080*/  LDCU.64 UR8, c[0x0][0x358] ;  /* 0x00006b00ff0877ac */ /* 0x000e620008000a00 */
[----:B------:R-:W-:Y:S01]  /*0090*/  SHF.L.U32 R5, R13, 0x2, RZ ;  /* 0x000000020d057819 */ /* 0x000fe200000006ff */
[----:B------:R-:W2:Y:S05]  /*00a0*/  LDCU.64 UR6, c[0x0][0x388] ;  /* 0x00007100ff0677ac */ /* 0x000eaa0008000a00 */
[----:B------:R-:W3:Y:S01]  /*00b0*/  LDC.64 R2, c[0x0][0x380] ;  /* 0x0000e000ff027b82 */ /* 0x000ee20000000a00 */
[----:B0-----:R-:W-:-:S05]  /*00c0*/  IMAD.WIDE R18, R5, 0x4, R18 ;  /* 0x0000000405127825 */ /* 0x001fca00078e0212 */
[----:B-1----:R0:W5:Y:S04]  /*00d0*/  LDG.E R23, desc[UR8][R18.64] ;  /* 0x0000000812177981 */ /* 0x002168000c1e1900 */
[----:B------:R0:W5:Y:S04]  /*00e0*/  LDG.E R14, desc[UR8][R18.64+0x4] ;  /* 0x00000408120e7981 */ /* 0x000168000c1e1900 */
[----:B------:R0:W5:Y:S04]  /*00f0*/  LDG.E R21, desc[UR8][R18.64+0x8] ;  /* 0x0000080812157981 */ /* 0x000168000c1e1900 */
[----:B------:R0:W5:Y:S04]  /*0100*/  LDG.E R16, desc[UR8][R18.64+0xc] ;  /* 0x00000c0812107981 */ /* 0x000168000c1e1900 */
[----:B---3--:R0:W5:Y:S04]  /*0110*/  LDG.E R0, desc[UR8][R2.64] ;  /* 0x0000000802007981 */ /* 0x008168000c1e1900 */
[----:B------:R0:W5:Y:S04]  /*0120*/  LDG.E R4, desc[UR8][R2.64+0x4] ;  /* 0x0000040802047981 */ /* 0x000168000c1e1900 */
[----:B------:R0:W5:Y:S04]  /*0130*/  LDG.E R5, desc[UR8][R2.64+0x8] ;  /* 0x0000080802057981 */ /* 0x000168000c1e1900 */
[----:B------:R0:W5:Y:S04]  /*0140*/  LDG.E R6, desc[UR8][R2.64+0x10] ;  /* 0x0000100802067981 */ /* 0x000168000c1e1900 */
[----:B------:R0:W5:Y:S04]  /*0150*/  LDG.E R7, desc[UR8][R2.64+0x14] ;  /* 0x0000140802077981 */ /* 0x000168000c1e1900 */
[----:B------:R0:W5:Y:S04]  /*0160*/  LDG.E R8, desc[UR8][R2.64+0x18] ;  /* 0x0000180802087981 */ /* 0x000168000c1e1900 */
[----:B------:R0:W5:Y:S04]  /*0170*/  LDG.E R9, desc[UR8][R2.64+0x1c] ;  /* 0x00001c0802097981 */ /* 0x000168000c1e1900 */
[----:B------:R0:W5:Y:S04]  /*0180*/  LDG.E R10, desc[UR8][R2.64+0x20] ;  /* 0x00002008020a7981 */ /* 0x000168000c1e1900 */
[----:B------:R0:W5:Y:S04]  /*0190*/  LDG.E R11, desc[UR8][R2.64+0x28] ;  /* 0x00002808020b7981 */ /* 0x000168000c1e1900 */
[----:B------:R0:W5:Y:S01]  /*01a0*/  LDG.E R12, desc[UR8][R2.64+0x2c] ;  /* 0x00002c08020c7981 */ /* 0x000162000c1e1900 */
[----:B--2---:R-:W-:Y:S01]  /*01b0*/  UIADD3 UR5, UP0, UPT, UR6, 0x8, URZ ;  /* 0x0000000806057890 */ /* 0x004fe2000ff1e0ff */
[----:B------:R-:W-:Y:S01]  /*01c0*/  IMAD R13, R13, 0x100a4, RZ ;  /* 0x000100a40d0d7824 */ /* 0x000fe200078e02ff */
[----:B------:R-:W-:-:S02]  /*01d0*/  UMOV UR4, URZ ;  /* 0x000000ff00047c82 */ /* 0x000fc40008000000 */
[----:B------:R-:W-:-:S12]  /*01e0*/  UIADD3.X UR6, UPT, UPT, URZ, UR7, URZ, UP0, !UPT ;  /* 0x00000007ff067290 */ /* 0x000fd800087fe4ff */
.L_x_0:
[----:B0-----:R-:W-:Y:S02]  /*01f0*/  MOV R2, UR5 ;  /* 0x0000000500027c02 */ /* 0x001fe40008000f00 */
[----:B------:R-:W-:-:S03]  /*0200*/  MOV R3, UR6 ;  /* 0x0000000600037c02 */ /* 0x000fc60008000f00 */
[----:B------:R-:W-:-:S05]  /*0210*/  IMAD.WIDE R2, R13, 0x4, R2 ;  /* 0x000000040d027825 */ /* 0x000fca00078e0202 */
[----:B------:R-:W2:Y:S04]  /*0220*/  LDG.E R25, desc[UR8][R2.64+-0x8] ;  /* 0xfffff80802197981 */ /* 0x000ea8000c1e1900 */
[----:B------:R-:W3:Y:S04]  /*0230*/  LDG.E R19, desc[UR8][R2.64+-0x4] ;  /* 0xfffffc0802137981 */ /* 0x000ee8000c1e1900 */
[----:B------:R-:W4:Y:S04]  /*0240*/  LDG.E R17, desc[UR8][R2.64] ;  /* 0x0000000802117981 */ /* 0x000f28000c1e1900 */
[----:B------:R-:W4:Y:S01]  /*0250*/  LDG.E R15, desc[UR8][R2.64+0x4] ;  /* 0x00000408020f7981 */ /* 0x000f22000c1e1900 */
[----:B------:R-:W-:Y:S01]  /*0260*/  UIADD3 UR4, UPT, UPT, UR4, 0x4, URZ ;  /* 0x0000000404047890 */ /* 0x000fe2000fffe0ff */
[----:B------:R-:W-:-:S03]  /*0270*/  IADD3 R13, PT, PT, R13, 0x4, RZ ;  /* 0x000000040d0d7810 */ /* 0x000fc60007ffe0ff */
[----:B------:R-:W-:Y:S01]  /*0280*/  UISETP.NE.AND UP0, UPT, UR4, 0x100a4, UPT ;  /* 0x000100a40400788c */ /* 0x000fe2000bf05270 */
[----:B--2--5:R-:W-:-:S04]  /*0290*/  FFMA R23, R0, R25, R23 ;  /* 0x0000001900177223 */ /* 0x024fc80000000017 */
[-C--:B------:R-:W-:Y:S01]  /*02a0*/  FFMA R21, R8, R23.reuse, R21 ;  /* 0x0000001708157223 */ /* 0x080fe20000000015 */
[----:B------:R-:W-:-:S03]  /*02b0*/  FMUL R27, R6, R23 ;  /* 0x00000017061b7220 */ /* 0x000fc60000400000 */
[----:B------:R-:W-:Y:S01]  /*02c0*/  FMUL R18, R11, R21 ;  /* 0x000000150b127220 */ /* 0x000fe20000400000 */
[----:B------:R-:W-:Y:S01]  /*02d0*/  FFMA R27, R4, R25, -R27 ;  /* 0x00000019041b7223 */ /* 0x000fe2000000081b */
[----:B------:R0:W-:Y:S02]  /*02e0*/  STG.E desc[UR8][R2.64+-0x8], R21 ;  /* 0xfffff81502007986 */ /* 0x0001e4000c101908 */
[-C--:B------:R-:W-:Y:S01]  /*02f0*/  FFMA R29, R9, R23.reuse, -R18 ;  /* 0x00000017091d7223 */ /* 0x080fe20000000812 */
[----:B------:R-:W-:Y:S01]  /*0300*/  FADD R27, R27, R14 ;  /* 0x0000000e1b1b7221 */ /* 0x000fe20000000000 */
[----:B------:R-:W-:Y:S02]  /*0310*/  FMUL R14, R7, R23 ;  /* 0x00000017070e7220 */ /* 0x000fe40000400000 */
[----:B------:R-:W-:Y:S01]  /*0320*/  FADD R16, R29, R16 ;  /* 0x000000101d107221 */ /* 0x000fe20000000000 */
[----:B---3--:R-:W-:Y:S01]  /*0330*/  FFMA R29, R0, R19, R27 ;  /* 0x00000013001d7223 */ /* 0x008fe2000000001b */
[----:B------:R-:W-:Y:S01]  /*0340*/  FFMA R14, R5, R25, -R14 ;  /* 0x00000019050e7223 */ /* 0x000fe2000000080e */
[----:B------:R-:W-:-:S02]  /*0350*/  FMUL R25, R12, R21 ;  /* 0x000000150c197220 */ /* 0x000fc40000400000 */
[-C--:B------:R-:W-:Y:S01]  /*0360*/  FFMA R27, R8, R29.reuse, R16 ;  /* 0x0000001d081b7223 */ /* 0x080fe20000000010 */
[----:B------:R-:W-:Y:S01]  /*0370*/  FMUL R16, R6, R29 ;  /* 0x0000001d06107220 */ /* 0x000fe20000400000 */
[----:B------:R-:W-:Y:S02]  /*0380*/  FFMA R25, R10, R23, -R25 ;  /* 0x000000170a197223 */ /* 0x000fe40000000819 */
[----:B------:R-:W-:Y:S01]  /*0390*/  FMUL R18, R11, R27 ;  /* 0x0000001b0b127220 */ /* 0x000fe20000400000 */
[----:B------:R-:W-:Y:S01]  /*03a0*/  FFMA R16, R4, R19, -R16 ;  /* 0x0000001304107223 */ /* 0x000fe20000000810 */
[----:B------:R-:W-:Y:S02]  /*03b0*/  STG.E desc[UR8][R2.64+-0x4], R27 ;  /* 0xfffffc1b02007986 */ /* 0x000fe4000c101908 */
[-C--:B------:R-:W-:Y:S01]  /*03c0*/  FFMA R18, R9, R29.reuse, -R18 ;  /* 0x0000001d09127223 */ /* 0x080fe20000000812 */
[----:B------:R-:W-:Y:S01]  /*03d0*/  FADD R23, R14, R16 ;  /* 0x000000100e177221 */ /* 0x000fe20000000000 */
[----:B------:R-:W-:-:S02]  /*03e0*/  FMUL R14, R7, R29 ;  /* 0x0000001d070e7220 */ /* 0x000fc40000400000 */
[----:B------:R-:W-:Y:S01]  /*03f0*/  FADD R25, R25, R18 ;  /* 0x0000001219197221 */ /* 0x000fe20000000000 */
[----:B----4-:R-:W-:Y:S01]  /*0400*/  FFMA R23, R0, R17, R23 ;  /* 0x0000001100177223 */ /* 0x010fe20000000017 */
[----:B------:R-:W-:Y:S01]  /*0410*/  FFMA R14, R5, R19, -R14 ;  /* 0x00000013050e7223 */ /* 0x000fe2000000080e */
[----:B------:R-:W-:Y:S02]  /*0420*/  FMUL R19, R12, R27 ;  /* 0x0000001b0c137220 */ /* 0x000fe40000400000 */
[-C--:B------:R-:W-:Y:S01]  /*0430*/  FFMA R25, R8, R23.reuse, R25 ;  /* 0x0000001708197223 */ /* 0x080fe20000000019 */
[----:B------:R-:W-:Y:S01]  /*0440*/  FMUL R16, R6, R23 ;  /* 0x0000001706107220 */ /* 0x000fe20000400000 */
[----:B------:R-:W-:Y:S02]  /*0450*/  FFMA R19, R10, R29, -R19 ;  /* 0x0000001d0a137223 */ /* 0x000fe40000000813 */
[----:B------:R-:W-:Y:S01]  /*0460*/  FMUL R18, R11, R25 ;  /* 0x000000190b127220 */ /* 0x000fe20000400000 */
[----:B------:R-:W-:Y:S01]  /*0470*/  FFMA R16, R4, R17, -R16 ;  /* 0x0000001104107223 */ /* 0x000fe20000000810 */
[----:B------:R-:W-:Y:S02]  /*0480*/  STG.E desc[UR8][R2.64], R25 ;  /* 0x0000001902007986 */ /* 0x000fe4000c101908 */
[----:B------:R-:W-:Y:S01]  /*0490*/  FFMA R18, R9, R23, -R18 ;  /* 0x0000001709127223 */ /* 0x000fe20000000812 */
[----:B------:R-:W-:Y:S01]  /*04a0*/  FADD R29, R14, R16 ;  /* 0x000000100e1d7221 */ /* 0x000fe20000000000 */
[----:B------:R-:W-:Y:S01]  /*04b0*/  FMUL R16, R12, R25 ;  /* 0x000000190c107220 */ /* 0x000fe20000400000 */
[----:B------:R-:W-:Y:S01]  /*04c0*/  FMUL R14, R7, R23 ;  /* 0x00000017070e7220 */ /* 0x000fe20000400000 */
[----:B------:R-:W-:Y:S01]  /*04d0*/  FADD R18, R19, R18 ;  /* 0x0000001213127221 */ /* 0x000fe20000000000 */
[----:B------:R-:W-:-:S02]  /*04e0*/  FFMA R19, R0, R15, R29 ;  /* 0x0000000f00137223 */ /* 0x000fc4000000001d */
[----:B------:R-:W-:Y:S02]  /*04f0*/  FFMA R17, R5, R17, -R14 ;  /* 0x0000001105117223 */ /* 0x000fe4000000080e */
[----:B------:R-:W-:Y:S01]  /*0500*/  FFMA R29, R8, R19, R18 ;  /* 0x00000013081d7223 */ /* 0x000fe20000000012 */
[----:B------:R-:W-:Y:S01]  /*0510*/  FFMA R18, R10, R23, -R16 ;  /* 0x000000170a127223 */ /* 0x000fe20000000810 */
[-C--:B------:R-:W-:Y:S01]  /*0520*/  FMUL R23, R6, R19.reuse ;  /* 0x0000001306177220 */ /* 0x080fe20000400000 */
[----:B------:R-:W-:Y:S01]  /*0530*/  FMUL R14, R7, R19 ;  /* 0x00000013070e7220 */ /* 0x000fe20000400000 */
[----:B------:R-:W-:Y:S01]  /*0540*/  FMUL R20, R11, R29 ;  /* 0x0000001d0b147220 */ /* 0x000fe20000400000 */
[----:B------:R1:W-:Y:S01]  /*0550*/  STG.E desc[UR8][R2.64+0x4], R29 ;  /* 0x0000041d02007986 */ /* 0x0003e2000c101908 */
[-C--:B------:R-:W-:Y:S01]  /*0560*/  FFMA R16, R4, R15.reuse, -R23 ;  /* 0x0000000f04107223 */ /* 0x080fe20000000817 */
[----:B------:R-:W-:Y:S01]  /*0570*/  FFMA R14, R5, R15, -R14 ;  /* 0x0000000f050e7223 */ /* 0x000fe2000000080e */
[----:B0-----:R-:W-:-:S02]  /*0580*/  FFMA R21, R9, R19, -R20 ;  /* 0x0000001309157223 */ /* 0x001fc40000000814 */
[----:B------:R-:W-:Y:S02]  /*0590*/  FADD R23, R17, R16 ;  /* 0x0000001011177221 */ /* 0x000fe40000000000 */
[----:B------:R-:W-:Y:S01]  /*05a0*/  FADD R21, R18, R21 ;  /* 0x0000001512157221 */ /* 0x000fe20000000000 */
[----:B-1----:R-:W-:-:S04]  /*05b0*/  FMUL R29, R12, R29 ;  /* 0x0000001d0c1d7220 */ /* 0x002fc80000400000 */
[----:B------:R-:W-:Y:S01]  /*05c0*/  FFMA R16, R10, R19, -R29 ;  /* 0x000000130a107223 */ /* 0x000fe2000000081d */
[----:B------:R-:W-:Y:S06]  /*05d0*/  BRA.U UP0, `(.L_x_0) ;  /* 0xfffffffd00047547 */ /* 0x000fec000b83ffff */
[----:B------:R-:W-:Y:S05]  /*05e0*/  EXIT ;  /* 0x000000000000794d */ /* 0x000fea0003800000 */
.L_x_1:
[----:B------:R-:W-:-:S00]  /*05f0*/  BRA `(.L_x_1) ;  /* 0xfffffffc00fc7947 */ /* 0x000fc0000383ffff */
[----:B------:R-:W-:-:S00]  /*0600*/  NOP ;  /* 0x0000000000007918 */ /* 0x000fc00000000000 */
[----:B------:R-:W-:-:S00]  /*0610*/  NOP ;  /* 0x0000000000007918 */ /* 0x000fc00000000000 */
[----:B------:R-:W-:-:S00]  /*0620*/  NOP ;  /* 0x0000000000007918 */ /* 0x000fc00000000000 */
[----:B------:R-:W-:-:S00]  /*0630*/  NOP ;  /* 0x0000000000007918 */ /* 0x000fc00000000000 */
[----:B------:R-:W-:-:S00]  /*0640*/  NOP ;  /* 0x0000000000007918 */ /* 0x000fc00000000000 */
[----:B------:R-:W-:-:S00]  /*0650*/  NOP ;  /* 0x0000000000007918 */ /* 0x000fc00000000000 */
[----:B------:R-:W-:-:S00]  /*0660*/  NOP ;  /* 0x0000000000007918 */ /* 0x000fc00000000000 */
[----:B------:R-:W-:-:S00]  /*0670*/  NOP ;  /* 0x0000000000007918 */ /* 0x000fc00000000000 */
.L_x_2:


//--------------------- .nv.shared.reserved.0     --------------------------
	.section	.nv.shared.reserved.0,"aw",@nobits
	.weak		__nv_reservedSMEM_offset_0_alias
	.size		__nv_reservedSMEM_offset_0_alias, 0, 64
	.other		__nv_reservedSMEM_offset_0_alias,@"STO_CUDA_RESERVED_SHARED STV_DEFAULT"
__nv_reservedSMEM_offset_0_alias:
	.zero		0
	.zero		64


//--------------------- .nv.constant0._Z7sosfiltPKfPfS0_ --------------------------
	.section	.nv.constant0._Z7sosfiltPKfPfS0_,"a",@progbits
	.sectionflags	@""
	.align	4
.nv.constant0._Z7sosfiltPKfPfS0_:
	.zero		920


//--------------------- SYMBOLS --------------------------

	.type		.nv.reservedSmem.offset0,@object
	.size		.nv.reservedSmem.offset0,0x4
